//
// Generated by NVIDIA NVVM Compiler
//
// Compiler Build ID: CL-36424714
// Cuda compilation tools, release 13.0, V13.0.88
// Based on NVVM 20.0.0
//

.version 9.0
.target sm_100
.address_size 64

	// .globl	_Z3addPiS_S_i

.visible .entry _Z3addPiS_S_i(
	.param .u64 .ptr .align 1 _Z3addPiS_S_i_param_0,
	.param .u64 .ptr .align 1 _Z3addPiS_S_i_param_1,
	.param .u64 .ptr .align 1 _Z3addPiS_S_i_param_2,
	.param .u32 _Z3addPiS_S_i_param_3
)
{
	.reg .pred 	%p<2>;
	.reg .b32 	%r<15>;
	.reg .b64 	%rd<11>;

	ld.param.u64 	%rd1, [_Z3addPiS_S_i_param_0];
	ld.param.u64 	%rd2, [_Z3addPiS_S_i_param_1];
	ld.param.u64 	%rd3, [_Z3addPiS_S_i_param_2];
	ld.param.u32 	%r2, [_Z3addPiS_S_i_param_3];
	mov.u32 	%r3, %ctaid.y;
	mov.u32 	%r4, %ntid.y;
	mov.u32 	%r5, %tid.y;
	mad.lo.s32 	%r6, %r3, %r4, %r5;
	mov.u32 	%r7, %ctaid.x;
	mov.u32 	%r8, %ntid.x;
	mov.u32 	%r9, %tid.x;
	mad.lo.s32 	%r10, %r7, %r8, %r9;
	mad.lo.s32 	%r1, %r2, %r6, %r10;
	max.s32 	%r11, %r6, %r10;
	setp.ge.s32 	%p1, %r11, %r2;
	@%p1 bra 	$L__BB0_2;
	cvta.to.global.u64 	%rd4, %rd1;
	cvta.to.global.u64 	%rd5, %rd2;
	cvta.to.global.u64 	%rd6, %rd3;
	mul.wide.s32 	%rd7, %r1, 4;
	add.s64 	%rd8, %rd4, %rd7;
	ld.global.u32 	%r12, [%rd8];
	add.s64 	%rd9, %rd5, %rd7;
	ld.global.u32 	%r13, [%rd9];
	add.s32 	%r14, %r13, %r12;
	add.s64 	%rd10, %rd6, %rd7;
	st.global.u32 	[%rd10], %r14;
$L__BB0_2:
	ret;

}


// ===== COMPILED SASS (sm_100) =====

	.target	sm_100

	.elftype	@"ET_EXEC"


//--------------------- .note.nv.tkinfo           --------------------------
	.section	.note.nv.tkinfo,"",@"SHT_NOTE"
	.sectionflags	@"SHF_NOTE_NV_TKINFO"
	.tkinfo
        /*0018*/ 	.word	0x00000002
        /*0030*/ 	.string	""
        /*0030*/ 	.string	"ptxas"
        /*0030*/ 	.string	"Cuda compilation tools, release 13.0, V13.0.88"
        /*0030*/ 	.string	"Build cuda_13.0.r13.0/compiler.36424714_0"
        /*0030*/ 	.string	"-arch sm_100 -m 64 "



//--------------------- .note.nv.cuinfo           --------------------------
	.section	.note.nv.cuinfo,"",@"SHT_NOTE"
	.sectionflags	@"SHF_NOTE_NV_CUINFO"
        /*0018*/ 	.short	0x0002
        /*001a*/ 	.short	0x0064
        /*001c*/ 	.short	0x0082
	.zero		2


//--------------------- .nv.info                  --------------------------
	.section	.nv.info,"",@"SHT_CUDA_INFO"
	.align	4


	//----- nvinfo : EIATTR_REGCOUNT
	.align		4
        /*0000*/ 	.byte	0x04, 0x2f
        /*0002*/ 	.short	(.L_1 - .L_0)
	.align		4
.L_0:
        /*0004*/ 	.word	index@(_Z3addPiS_S_i)
        /*0008*/ 	.word	0x0000000c


	//----- nvinfo : EIATTR_FRAME_SIZE
	.align		4
.L_1:
        /*000c*/ 	.byte	0x04, 0x11
        /*000e*/ 	.short	(.L_3 - .L_2)
	.align		4
.L_2:
        /*0010*/ 	.word	index@(_Z3addPiS_S_i)
        /*0014*/ 	.word	0x00000000


	//----- nvinfo : EIATTR_MIN_STACK_SIZE
	.align		4
.L_3:
        /*0018*/ 	.byte	0x04, 0x12
        /*001a*/ 	.short	(.L_5 - .L_4)
	.align		4
.L_4:
        /*001c*/ 	.word	index@(_Z3addPiS_S_i)
        /*0020*/ 	.word	0x00000000
.L_5:


//--------------------- .nv.compat                --------------------------
	.section	.nv.compat,"",@"SHT_CUDA_COMPAT_INFO"
	.align	4
        /*0000*/ 	.byte	0x02, 0x09, 0x00, 0x00, 0x02, 0x02, 0x01, 0x00, 0x02, 0x05, 0x05, 0x00, 0x03, 0x07, 0x01, 0x01
        /*0010*/ 	.byte	0x02, 0x03, 0x00, 0x00, 0x02, 0x06, 0x01, 0x00, 0x04, 0x0b, 0x08, 0x00, 0x09, 0x00, 0x00, 0x00
        /*0020*/ 	.byte	0x00, 0x00, 0x00, 0x00


//--------------------- .nv.info._Z3addPiS_S_i    --------------------------
	.section	.nv.info._Z3addPiS_S_i,"",@"SHT_CUDA_INFO"
	.sectionflags	@""
	.align	4


	//----- nvinfo : EIATTR_CUDA_API_VERSION
	.align		4
        /*0000*/ 	.byte	0x04, 0x37
        /*0002*/ 	.short	(.L_7 - .L_6)
.L_6:
        /*0004*/ 	.word	0x00000082


	//----- nvinfo : EIATTR_KPARAM_INFO
	.align		4
.L_7:
        /*0008*/ 	.byte	0x04, 0x17
        /*000a*/ 	.short	(.L_9 - .L_8)
.L_8:
        /*000c*/ 	.word	0x00000000
        /*0010*/ 	.short	0x0003
        /*0012*/ 	.short	0x0018
        /*0014*/ 	.byte	0x00, 0xf0, 0x11, 0x00


	//----- nvinfo : EIATTR_KPARAM_INFO
	.align		4
.L_9:
        /*0018*/ 	.byte	0x04, 0x17
        /*001a*/ 	.short	(.L_11 - .L_10)
.L_10:
        /*001c*/ 	.word	0x00000000
        /*0020*/ 	.short	0x0002
        /*0022*/ 	.short	0x0010
        /*0024*/ 	.byte	0x00, 0xf5, 0x21, 0x00


	//----- nvinfo : EIATTR_KPARAM_INFO
	.align		4
.L_11:
        /*0028*/ 	.byte	0x04, 0x17
        /*002a*/ 	.short	(.L_13 - .L_12)
.L_12:
        /*002c*/ 	.word	0x00000000
        /*0030*/ 	.short	0x0001
        /*0032*/ 	.short	0x0008
        /*0034*/ 	.byte	0x00, 0xf5, 0x21, 0x00


	//----- nvinfo : EIATTR_KPARAM_INFO
	.align		4
.L_13:
        /*0038*/ 	.byte	0x04, 0x17
        /*003a*/ 	.short	(.L_15 - .L_14)
.L_14:
        /*003c*/ 	.word	0x00000000
        /*0040*/ 	.short	0x0000
        /*0042*/ 	.short	0x0000
        /*0044*/ 	.byte	0x00, 0xf5, 0x21, 0x00


	//----- nvinfo : EIATTR_SPARSE_MMA_MASK
	.align		4
.L_15:
        /*0048*/ 	.byte	0x03, 0x50
        /*004a*/ 	.short	0x0000


	//----- nvinfo : EIATTR_MAXREG_COUNT
	.align		4
        /*004c*/ 	.byte	0x03, 0x1b
        /*004e*/ 	.short	0x00ff


	//----- nvinfo : EIATTR_MERCURY_ISA_VERSION
	.align		4
        /*0050*/ 	.byte	0x03, 0x5f
        /*0052*/ 	.short	0x0101


	//----- nvinfo : EIATTR_VRC_CTA_INIT_COUNT
	.align		4
        /*0054*/ 	.byte	0x02, 0x4a
	.zero		1
	.zero		1


	//----- nvinfo : EIATTR_EXIT_INSTR_OFFSETS
	.align		4
        /*0058*/ 	.byte	0x04, 0x1c
        /*005a*/ 	.short	(.L_17 - .L_16)


	//   ....[0]....
.L_16:
        /*005c*/ 	.word	0x000000d0


	//   ....[1]....
        /*0060*/ 	.word	0x00000190


	//----- nvinfo : EIATTR_CBANK_PARAM_SIZE
	.align		4
.L_17:
        /*0064*/ 	.byte	0x03, 0x19
        /*0066*/ 	.short	0x001c


	//----- nvinfo : EIATTR_PARAM_CBANK
	.align		4
        /*0068*/ 	.byte	0x04, 0x0a
        /*006a*/ 	.short	(.L_19 - .L_18)
	.align		4
.L_18:
        /*006c*/ 	.word	index@(.nv.constant0._Z3addPiS_S_i)
        /*0070*/ 	.short	0x0380
        /*0072*/ 	.short	0x001c


	//----- nvinfo : EIATTR_SW_WAR
	.align		4
.L_19:
        /*0074*/ 	.byte	0x04, 0x36
        /*0076*/ 	.short	(.L_21 - .L_20)
.L_20:
        /*0078*/ 	.word	0x00000008
.L_21:


//--------------------- .nv.callgraph             --------------------------
	.section	.nv.callgraph,"",@"SHT_CUDA_CALLGRAPH"
	.align	4
	.sectionentsize	8
	.align		4
        /*0000*/ 	.word	0x00000000
	.align		4
        /*0004*/ 	.word	0xffffffff
	.align		4
        /*0008*/ 	.word	0x00000000
	.align		4
        /*000c*/ 	.word	0xfffffffe
	.align		4
        /*0010*/ 	.word	0x00000000
	.align		4
        /*0014*/ 	.word	0xfffffffd
	.align		4
        /*0018*/ 	.word	0x00000000
	.align		4
        /*001c*/ 	.word	0xfffffffc


//--------------------- .text._Z3addPiS_S_i       --------------------------
	.section	.text._Z3addPiS_S_i,"ax",@progbits
	.align	128
        .global         _Z3addPiS_S_i
        .type           _Z3addPiS_S_i,@function
        .size           _Z3addPiS_S_i,(.L_x_1 - _Z3addPiS_S_i)
        .other          _Z3addPiS_S_i,@"STO_CUDA_ENTRY STV_DEFAULT"
_Z3addPiS_S_i:
.text._Z3addPiS_S_i:
[----:B------:R-:W-:Y:S01]  /*0000*/  LDC R1, c[0x0][0x37c] ;  /* 0x0000df00ff017b82 */ /* 0x000fe20000000800 */
[----:B------:R-:W0:Y:S07]  /*0010*/  S2R R3, SR_TID.Y ;  /* 0x0000000000037919 */ /* 0x000e2e0000002200 */
[----:B------:R-:W0:Y:S01]  /*0020*/  S2UR UR4, SR_CTAID.Y ;  /* 0x00000000000479c3 */ /* 0x000e220000002600 */
[----:B------:R-:W1:Y:S01]  /*0030*/  LDCU UR6, c[0x0][0x398] ;  /* 0x00007300ff0677ac */ /* 0x000e620008000800 */
[----:B------:R-:W2:Y:S06]  /*0040*/  S2R R5, SR_TID.X ;  /* 0x0000000000057919 */ /* 0x000eac0000002100 */
[----:B------:R-:W0:Y:S08]  /*0050*/  LDC R0, c[0x0][0x364] ;  /* 0x0000d900ff007b82 */ /* 0x000e300000000800 */
[----:B------:R-:W2:Y:S08]  /*0060*/  S2UR UR5, SR_CTAID.X ;  /* 0x00000000000579c3 */ /* 0x000eb00000002500 */
[----:B------:R-:W2:Y:S01]  /*0070*/  LDC R2, c[0x0][0x360] ;  /* 0x0000d800ff027b82 */ /* 0x000ea20000000800 */
[----:B0-----:R-:W-:-:S02]  /*0080*/  IMAD R0, R0, UR4, R3 ;  /* 0x0000000400007c24 */ /* 0x001fc4000f8e0203 */
[----:B--2---:R-:W-:-:S04]  /*0090*/  IMAD R3, R2, UR5, R5 ;  /* 0x0000000502037c24 */ /* 0x004fc8000f8e0205 */
[C---:B-1----:R-:W-:Y:S01]  /*00a0*/  IMAD R9, R0.reuse, UR6, R3 ;  /* 0x0000000600097c24 */ /* 0x042fe2000f8e0203 */
[----:B------:R-:W-:-:S04]  /*00b0*/  VIMNMX R2, PT, PT, R0, R3, !PT ;  /* 0x0000000300027248 */ /* 0x000fc80007fe0100 */
[----:B------:R-:W-:-:S13]  /*00c0*/  ISETP.GE.AND P0, PT, R2, UR6, PT ;  /* 0x0000000602007c0c */ /* 0x000fda000bf06270 */
[----:B------:R-:W-:Y:S05]  /*00d0*/  @P0 EXIT ;  /* 0x000000000000094d */ /* 0x000fea0003800000 */
[----:B------:R-:W0:Y:S01]  /*00e0*/  LDC.64 R2, c[0x0][0x380] ;  /* 0x0000e000ff027b82 */ /* 0x000e220000000a00 */
[----:B------:R-:W1:Y:S07]  /*00f0*/  LDCU.64 UR4, c[0x0][0x358] ;  /* 0x00006b00ff0477ac */ /* 0x000e6e0008000a00 */
[----:B------:R-:W2:Y:S08]  /*0100*/  LDC.64 R4, c[0x0][0x388] ;  /* 0x0000e200ff047b82 */ /* 0x000eb00000000a00 */
[----:B------:R-:W3:Y:S01]  /*0110*/  LDC.64 R6, c[0x0][0x390] ;  /* 0x0000e400ff067b82 */ /* 0x000ee20000000a00 */
[----:B0-----:R-:W-:-:S06]  /*0120*/  IMAD.WIDE R2, R9, 0x4, R2 ;  /* 0x0000000409027825 */ /* 0x001fcc00078e0202 */
[----:B-1----:R-:W4:Y:S01]  /*0130*/  LDG.E R2, desc[UR4][R2.64] ;  /* 0x0000000402027981 */ /* 0x002f22000c1e1900 */
[----:B--2---:R-:W-:-:S06]  /*0140*/  IMAD.WIDE R4, R9, 0x4, R4 ;  /* 0x0000000409047825 */ /* 0x004fcc00078e0204 */
[----:B------:R-:W4:Y:S01]  /*0150*/  LDG.E R5, desc[UR4][R4.64] ;  /* 0x0000000404057981 */ /* 0x000f22000c1e1900 */
[----:B---3--:R-:W-:Y:S01]  /*0160*/  IMAD.WIDE R6, R9, 0x4, R6 ;  /* 0x0000000409067825 */ /* 0x008fe200078e0206 */
[----:B----4-:R-:W-:-:S05]  /*0170*/  IADD3 R9, PT, PT, R2, R5, RZ ;  /* 0x0000000502097210 */ /* 0x010fca0007ffe0ff */
[----:B------:R-:W-:Y:S01]  /*0180*/  STG.E desc[UR4][R6.64], R9 ;  /* 0x0000000906007986 */ /* 0x000fe2000c101904 */
[----:B------:R-:W-:Y:S05]  /*0190*/  EXIT ;  /* 0x000000000000794d */ /* 0x000fea0003800000 */
.L_x_0:
[----:B------:R-:W-:-:S00]  /*01a0*/  BRA `(.L_x_0) ;  /* 0xfffffffc00fc7947 */ /* 0x000fc0000383ffff */
[----:B------:R-:W-:-:S00]  /*01b0*/  NOP ;  /* 0x0000000000007918 */ /* 0x000fc00000000000 */
        /* <DEDUP_REMOVED lines=12> */
.L_x_1:


//--------------------- .nv.shared.reserved.0     --------------------------
	.section	.nv.shared.reserved.0,"aw",@nobits
	.weak		__nv_reservedSMEM_offset_0_alias
	.size		__nv_reservedSMEM_offset_0_alias, 0, 64
	.other		__nv_reservedSMEM_offset_0_alias,@"STO_CUDA_RESERVED_SHARED STV_DEFAULT"
__nv_reservedSMEM_offset_0_alias:
	.zero		0
	.zero		64


//--------------------- .nv.constant0._Z3addPiS_S_i --------------------------
	.section	.nv.constant0._Z3addPiS_S_i,"a",@progbits
	.sectionflags	@""
	.align	4
.nv.constant0._Z3addPiS_S_i:
	.zero		924


//--------------------- SYMBOLS --------------------------

	.type		.nv.reservedSmem.offset0,@object
	.size		.nv.reservedSmem.offset0,0x4
